//
// Generated by NVIDIA NVVM Compiler
//
// Compiler Build ID: CL-36424714
// Cuda compilation tools, release 13.0, V13.0.88
// Based on NVVM 20.0.0
//

.version 9.0
.target sm_100
.address_size 64

	// .globl	_Z19gpu_boolean_matcherPci

.visible .entry _Z19gpu_boolean_matcherPci(
	.param .u64 .ptr .align 1 _Z19gpu_boolean_matcherPci_param_0,
	.param .u32 _Z19gpu_boolean_matcherPci_param_1
)
{


	ret;

}


// ===== COMPILED SASS (sm_100) =====

	.target	sm_100

	.elftype	@"ET_EXEC"


//--------------------- .note.nv.tkinfo           --------------------------
	.section	.note.nv.tkinfo,"",@"SHT_NOTE"
	.sectionflags	@"SHF_NOTE_NV_TKINFO"
	.tkinfo
        /*0018*/ 	.word	0x00000002
        /*0030*/ 	.string	""
        /*0030*/ 	.string	"ptxas"
        /*0030*/ 	.string	"Cuda compilation tools, release 13.0, V13.0.88"
        /*0030*/ 	.string	"Build cuda_13.0.r13.0/compiler.36424714_0"
        /*0030*/ 	.string	"-arch sm_100 -m 64 "



//--------------------- .note.nv.cuinfo           --------------------------
	.section	.note.nv.cuinfo,"",@"SHT_NOTE"
	.sectionflags	@"SHF_NOTE_NV_CUINFO"
        /*0018*/ 	.short	0x0002
        /*001a*/ 	.short	0x0064
        /*001c*/ 	.short	0x0082
	.zero		2


//--------------------- .nv.info                  --------------------------
	.section	.nv.info,"",@"SHT_CUDA_INFO"
	.align	4


	//----- nvinfo : EIATTR_REGCOUNT
	.align		4
        /*0000*/ 	.byte	0x04, 0x2f
        /*0002*/ 	.short	(.L_1 - .L_0)
	.align		4
.L_0:
        /*0004*/ 	.word	index@(_Z19gpu_boolean_matcherPci)
        /*0008*/ 	.word	0x00000004


	//----- nvinfo : EIATTR_FRAME_SIZE
	.align		4
.L_1:
        /*000c*/ 	.byte	0x04, 0x11
        /*000e*/ 	.short	(.L_3 - .L_2)
	.align		4
.L_2:
        /*0010*/ 	.word	index@(_Z19gpu_boolean_matcherPci)
        /*0014*/ 	.word	0x00000000


	//----- nvinfo : EIATTR_MIN_STACK_SIZE
	.align		4
.L_3:
        /*0018*/ 	.byte	0x04, 0x12
        /*001a*/ 	.short	(.L_5 - .L_4)
	.align		4
.L_4:
        /*001c*/ 	.word	index@(_Z19gpu_boolean_matcherPci)
        /*0020*/ 	.word	0x00000000
.L_5:


//--------------------- .nv.compat                --------------------------
	.section	.nv.compat,"",@"SHT_CUDA_COMPAT_INFO"
	.align	4
        /*0000*/ 	.byte	0x02, 0x09, 0x00, 0x00, 0x02, 0x02, 0x01, 0x00, 0x02, 0x05, 0x05, 0x00, 0x03, 0x07, 0x01, 0x01
        /*0010*/ 	.byte	0x02, 0x03, 0x00, 0x00, 0x02, 0x06, 0x01, 0x00, 0x04, 0x0b, 0x08, 0x00, 0x09, 0x00, 0x00, 0x00
        /*0020*/ 	.byte	0x00, 0x00, 0x00, 0x00


//--------------------- .nv.info._Z19gpu_boolean_matcherPci --------------------------
	.section	.nv.info._Z19gpu_boolean_matcherPci,"",@"SHT_CUDA_INFO"
	.sectionflags	@""
	.align	4


	//----- nvinfo : EIATTR_CUDA_API_VERSION
	.align		4
        /*0000*/ 	.byte	0x04, 0x37
        /*0002*/ 	.short	(.L_7 - .L_6)
.L_6:
        /*0004*/ 	.word	0x00000082


	//----- nvinfo : EIATTR_KPARAM_INFO
	.align		4
.L_7:
        /*0008*/ 	.byte	0x04, 0x17
        /*000a*/ 	.short	(.L_9 - .L_8)
.L_8:
        /*000c*/ 	.word	0x00000000
        /*0010*/ 	.short	0x0001
        /*0012*/ 	.short	0x0008
        /*0014*/ 	.byte	0x00, 0xf0, 0x11, 0x00


	//----- nvinfo : EIATTR_KPARAM_INFO
	.align		4
.L_9:
        /*0018*/ 	.byte	0x04, 0x17
        /*001a*/ 	.short	(.L_11 - .L_10)
.L_10:
        /*001c*/ 	.word	0x00000000
        /*0020*/ 	.short	0x0000
        /*0022*/ 	.short	0x0000
        /*0024*/ 	.byte	0x00, 0xf5, 0x21, 0x00


	//----- nvinfo : EIATTR_SPARSE_MMA_MASK
	.align		4
.L_11:
        /*0028*/ 	.byte	0x03, 0x50
        /*002a*/ 	.short	0x0000


	//----- nvinfo : EIATTR_MAXREG_COUNT
	.align		4
        /*002c*/ 	.byte	0x03, 0x1b
        /*002e*/ 	.short	0x00ff


	//----- nvinfo : EIATTR_MERCURY_ISA_VERSION
	.align		4
        /*0030*/ 	.byte	0x03, 0x5f
        /*0032*/ 	.short	0x0101


	//----- nvinfo : EIATTR_VRC_CTA_INIT_COUNT
	.align		4
        /*0034*/ 	.byte	0x02, 0x4a
	.zero		1
	.zero		1


	//----- nvinfo : EIATTR_EXIT_INSTR_OFFSETS
	.align		4
        /*0038*/ 	.byte	0x04, 0x1c
        /*003a*/ 	.short	(.L_13 - .L_12)


	//   ....[0]....
.L_12:
        /*003c*/ 	.word	0x00000010


	//----- nvinfo : EIATTR_CBANK_PARAM_SIZE
	.align		4
.L_13:
        /*0040*/ 	.byte	0x03, 0x19
        /*0042*/ 	.short	0x000c


	//----- nvinfo : EIATTR_PARAM_CBANK
	.align		4
        /*0044*/ 	.byte	0x04, 0x0a
        /*0046*/ 	.short	(.L_15 - .L_14)
	.align		4
.L_14:
        /*0048*/ 	.word	index@(.nv.constant0._Z19gpu_boolean_matcherPci)
        /*004c*/ 	.short	0x0380
        /*004e*/ 	.short	0x000c


	//----- nvinfo : EIATTR_SW_WAR
	.align		4
.L_15:
        /*0050*/ 	.byte	0x04, 0x36
        /*0052*/ 	.short	(.L_17 - .L_16)
.L_16:
        /*0054*/ 	.word	0x00000008
.L_17:


//--------------------- .nv.callgraph             --------------------------
	.section	.nv.callgraph,"",@"SHT_CUDA_CALLGRAPH"
	.align	4
	.sectionentsize	8
	.align		4
        /*0000*/ 	.word	0x00000000
	.align		4
        /*0004*/ 	.word	0xffffffff
	.align		4
        /*0008*/ 	.word	0x00000000
	.align		4
        /*000c*/ 	.word	0xfffffffe
	.align		4
        /*0010*/ 	.word	0x00000000
	.align		4
        /*0014*/ 	.word	0xfffffffd
	.align		4
        /*0018*/ 	.word	0x00000000
	.align		4
        /*001c*/ 	.word	0xfffffffc


//--------------------- .text._Z19gpu_boolean_matcherPci --------------------------
	.section	.text._Z19gpu_boolean_matcherPci,"ax",@progbits
	.align	128
        .global         _Z19gpu_boolean_matcherPci
        .type           _Z19gpu_boolean_matcherPci,@function
        .size           _Z19gpu_boolean_matcherPci,(.L_x_1 - _Z19gpu_boolean_matcherPci)
        .other          _Z19gpu_boolean_matcherPci,@"STO_CUDA_ENTRY STV_DEFAULT"
_Z19gpu_boolean_matcherPci:
.text._Z19gpu_boolean_matcherPci:
[----:B------:R-:W-:Y:S01]  /*0000*/  LDC R1, c[0x0][0x37c] ;  /* 0x0000df00ff017b82 */ /* 0x000fe20000000800 */
[----:B------:R-:W-:Y:S05]  /*0010*/  EXIT ;  /* 0x000000000000794d */ /* 0x000fea0003800000 */
.L_x_0:
[----:B------:R-:W-:-:S00]  /*0020*/  BRA `(.L_x_0) ;  /* 0xfffffffc00fc7947 */ /* 0x000fc0000383ffff */
[----:B------:R-:W-:-:S00]  /*0030*/  NOP ;  /* 0x0000000000007918 */ /* 0x000fc00000000000 */
        /* <DEDUP_REMOVED lines=12> */
.L_x_1:


//--------------------- .nv.shared.reserved.0     --------------------------
	.section	.nv.shared.reserved.0,"aw",@nobits
	.weak		__nv_reservedSMEM_offset_0_alias
	.size		__nv_reservedSMEM_offset_0_alias, 0, 64
	.other		__nv_reservedSMEM_offset_0_alias,@"STO_CUDA_RESERVED_SHARED STV_DEFAULT"
__nv_reservedSMEM_offset_0_alias:
	.zero		0
	.zero		64


//--------------------- .nv.constant0._Z19gpu_boolean_matcherPci --------------------------
	.section	.nv.constant0._Z19gpu_boolean_matcherPci,"a",@progbits
	.sectionflags	@""
	.align	4
.nv.constant0._Z19gpu_boolean_matcherPci:
	.zero		908


//--------------------- SYMBOLS --------------------------

	.type		.nv.reservedSmem.offset0,@object
	.size		.nv.reservedSmem.offset0,0x4
